//
// Generated by NVIDIA NVVM Compiler
//
// Compiler Build ID: CL-36424714
// Cuda compilation tools, release 13.0, V13.0.88
// Based on NVVM 20.0.0
//

.version 9.0
.target sm_100
.address_size 64

	// .globl	_Z6kernelPh

.visible .entry _Z6kernelPh(
	.param .u64 .ptr .align 1 _Z6kernelPh_param_0
)
{
	.reg .pred 	%p<10>;
	.reg .b32 	%r<18>;
	.reg .b32 	%f<73>;
	.reg .b64 	%rd<5>;
	.reg .b64 	%fd<5>;

	ld.param.u64 	%rd1, [_Z6kernelPh_param_0];
	mov.u32 	%r13, %ctaid.x;
	mov.u32 	%r14, %ctaid.y;
	mad.lo.s32 	%r1, %r14, 12288, %r13;
	cvt.rn.f64.u32 	%fd1, %r13;
	fma.rn.f64 	%fd2, %fd1, 0d3F30000000000000, 0dC000000000000000;
	cvt.rn.f32.f64 	%f1, %fd2;
	cvt.rn.f64.u32 	%fd3, %r14;
	fma.rn.f64 	%fd4, %fd3, 0d3F30000000000000, 0dBFF0000000000000;
	cvt.rn.f32.f64 	%f2, %fd4;
	mov.f32 	%f71, 0f00000000;
	mov.b32 	%r2, 255;
	mov.f32 	%f72, %f71;
$L__BB0_1:
	mul.f32 	%f36, %f72, %f72;
	mul.f32 	%f37, %f71, %f71;
	sub.f32 	%f38, %f36, %f37;
	mul.f32 	%f39, %f72, %f71;
	fma.rn.f32 	%f40, %f72, %f71, %f39;
	add.f32 	%f5, %f38, %f1;
	add.f32 	%f6, %f40, %f2;
	mul.f32 	%f7, %f5, %f5;
	mul.f32 	%f8, %f6, %f6;
	add.f32 	%f41, %f7, %f8;
	setp.gt.f32 	%p1, %f41, 0f40800000;
	mov.u32 	%r17, %r2;
	@%p1 bra 	$L__BB0_16;
	sub.f32 	%f42, %f7, %f8;
	mul.f32 	%f43, %f5, %f6;
	fma.rn.f32 	%f44, %f5, %f6, %f43;
	add.f32 	%f9, %f42, %f1;
	add.f32 	%f10, %f44, %f2;
	mul.f32 	%f11, %f9, %f9;
	mul.f32 	%f12, %f10, %f10;
	add.f32 	%f45, %f11, %f12;
	setp.gt.f32 	%p2, %f45, 0f40800000;
	@%p2 bra 	$L__BB0_15;
	sub.f32 	%f46, %f11, %f12;
	mul.f32 	%f47, %f9, %f10;
	fma.rn.f32 	%f48, %f9, %f10, %f47;
	add.f32 	%f13, %f46, %f1;
	add.f32 	%f14, %f48, %f2;
	mul.f32 	%f15, %f13, %f13;
	mul.f32 	%f16, %f14, %f14;
	add.f32 	%f49, %f15, %f16;
	setp.gt.f32 	%p3, %f49, 0f40800000;
	@%p3 bra 	$L__BB0_14;
	sub.f32 	%f50, %f15, %f16;
	mul.f32 	%f51, %f13, %f14;
	fma.rn.f32 	%f52, %f13, %f14, %f51;
	add.f32 	%f17, %f50, %f1;
	add.f32 	%f18, %f52, %f2;
	mul.f32 	%f19, %f17, %f17;
	mul.f32 	%f20, %f18, %f18;
	add.f32 	%f53, %f19, %f20;
	setp.gt.f32 	%p4, %f53, 0f40800000;
	@%p4 bra 	$L__BB0_13;
	sub.f32 	%f54, %f19, %f20;
	mul.f32 	%f55, %f17, %f18;
	fma.rn.f32 	%f56, %f17, %f18, %f55;
	add.f32 	%f21, %f54, %f1;
	add.f32 	%f22, %f56, %f2;
	mul.f32 	%f23, %f21, %f21;
	mul.f32 	%f24, %f22, %f22;
	add.f32 	%f57, %f23, %f24;
	setp.gt.f32 	%p5, %f57, 0f40800000;
	@%p5 bra 	$L__BB0_12;
	sub.f32 	%f58, %f23, %f24;
	mul.f32 	%f59, %f21, %f22;
	fma.rn.f32 	%f60, %f21, %f22, %f59;
	add.f32 	%f25, %f58, %f1;
	add.f32 	%f26, %f60, %f2;
	mul.f32 	%f27, %f25, %f25;
	mul.f32 	%f28, %f26, %f26;
	add.f32 	%f61, %f27, %f28;
	setp.gt.f32 	%p6, %f61, 0f40800000;
	@%p6 bra 	$L__BB0_11;
	sub.f32 	%f62, %f27, %f28;
	mul.f32 	%f63, %f25, %f26;
	fma.rn.f32 	%f64, %f25, %f26, %f63;
	add.f32 	%f29, %f62, %f1;
	add.f32 	%f30, %f64, %f2;
	mul.f32 	%f31, %f29, %f29;
	mul.f32 	%f32, %f30, %f30;
	add.f32 	%f65, %f31, %f32;
	setp.gt.f32 	%p7, %f65, 0f40800000;
	@%p7 bra 	$L__BB0_10;
	add.s32 	%r17, %r2, -7;
	sub.f32 	%f66, %f31, %f32;
	mul.f32 	%f67, %f29, %f30;
	fma.rn.f32 	%f68, %f29, %f30, %f67;
	add.f32 	%f72, %f66, %f1;
	add.f32 	%f71, %f68, %f2;
	mul.f32 	%f69, %f71, %f71;
	fma.rn.f32 	%f70, %f72, %f72, %f69;
	setp.gt.f32 	%p8, %f70, 0f40800000;
	@%p8 bra 	$L__BB0_16;
	add.s32 	%r2, %r2, -8;
	setp.eq.s32 	%p9, %r17, 0;
	mov.b32 	%r17, 0;
	@%p9 bra 	$L__BB0_16;
	bra.uni 	$L__BB0_1;
$L__BB0_10:
	add.s32 	%r17, %r2, -6;
	bra.uni 	$L__BB0_16;
$L__BB0_11:
	add.s32 	%r17, %r2, -5;
	bra.uni 	$L__BB0_16;
$L__BB0_12:
	add.s32 	%r17, %r2, -4;
	bra.uni 	$L__BB0_16;
$L__BB0_13:
	add.s32 	%r17, %r2, -3;
	bra.uni 	$L__BB0_16;
$L__BB0_14:
	add.s32 	%r17, %r2, -2;
	bra.uni 	$L__BB0_16;
$L__BB0_15:
	add.s32 	%r17, %r2, -1;
$L__BB0_16:
	cvta.to.global.u64 	%rd2, %rd1;
	cvt.u64.u32 	%rd3, %r1;
	add.s64 	%rd4, %rd2, %rd3;
	st.global.u8 	[%rd4], %r17;
	ret;

}


// ===== COMPILED SASS (sm_100) =====

	.target	sm_100

	.elftype	@"ET_EXEC"


//--------------------- .note.nv.tkinfo           --------------------------
	.section	.note.nv.tkinfo,"",@"SHT_NOTE"
	.sectionflags	@"SHF_NOTE_NV_TKINFO"
	.tkinfo
        /*0018*/ 	.word	0x00000002
        /*0030*/ 	.string	""
        /*0030*/ 	.string	"ptxas"
        /*0030*/ 	.string	"Cuda compilation tools, release 13.0, V13.0.88"
        /*0030*/ 	.string	"Build cuda_13.0.r13.0/compiler.36424714_0"
        /*0030*/ 	.string	"-arch sm_100 -m 64 "



//--------------------- .note.nv.cuinfo           --------------------------
	.section	.note.nv.cuinfo,"",@"SHT_NOTE"
	.sectionflags	@"SHF_NOTE_NV_CUINFO"
        /*0018*/ 	.short	0x0002
        /*001a*/ 	.short	0x0064
        /*001c*/ 	.short	0x0082
	.zero		2


//--------------------- .nv.info                  --------------------------
	.section	.nv.info,"",@"SHT_CUDA_INFO"
	.align	4


	//----- nvinfo : EIATTR_REGCOUNT
	.align		4
        /*0000*/ 	.byte	0x04, 0x2f
        /*0002*/ 	.short	(.L_1 - .L_0)
	.align		4
.L_0:
        /*0004*/ 	.word	index@(_Z6kernelPh)
        /*0008*/ 	.word	0x0000000d


	//----- nvinfo : EIATTR_FRAME_SIZE
	.align		4
.L_1:
        /*000c*/ 	.byte	0x04, 0x11
        /*000e*/ 	.short	(.L_3 - .L_2)
	.align		4
.L_2:
        /*0010*/ 	.word	index@(_Z6kernelPh)
        /*0014*/ 	.word	0x00000000


	//----- nvinfo : EIATTR_MIN_STACK_SIZE
	.align		4
.L_3:
        /*0018*/ 	.byte	0x04, 0x12
        /*001a*/ 	.short	(.L_5 - .L_4)
	.align		4
.L_4:
        /*001c*/ 	.word	index@(_Z6kernelPh)
        /*0020*/ 	.word	0x00000000
.L_5:


//--------------------- .nv.compat                --------------------------
	.section	.nv.compat,"",@"SHT_CUDA_COMPAT_INFO"
	.align	4
        /*0000*/ 	.byte	0x02, 0x09, 0x00, 0x00, 0x02, 0x02, 0x01, 0x00, 0x02, 0x05, 0x05, 0x00, 0x03, 0x07, 0x01, 0x01
        /*0010*/ 	.byte	0x02, 0x03, 0x00, 0x00, 0x02, 0x06, 0x01, 0x00, 0x04, 0x0b, 0x08, 0x00, 0x01, 0x00, 0x00, 0x00
        /*0020*/ 	.byte	0x00, 0x00, 0x00, 0x00


//--------------------- .nv.info._Z6kernelPh      --------------------------
	.section	.nv.info._Z6kernelPh,"",@"SHT_CUDA_INFO"
	.sectionflags	@""
	.align	4


	//----- nvinfo : EIATTR_CUDA_API_VERSION
	.align		4
        /*0000*/ 	.byte	0x04, 0x37
        /*0002*/ 	.short	(.L_7 - .L_6)
.L_6:
        /*0004*/ 	.word	0x00000082


	//----- nvinfo : EIATTR_KPARAM_INFO
	.align		4
.L_7:
        /*0008*/ 	.byte	0x04, 0x17
        /*000a*/ 	.short	(.L_9 - .L_8)
.L_8:
        /*000c*/ 	.word	0x00000000
        /*0010*/ 	.short	0x0000
        /*0012*/ 	.short	0x0000
        /*0014*/ 	.byte	0x00, 0xf5, 0x21, 0x00


	//----- nvinfo : EIATTR_SPARSE_MMA_MASK
	.align		4
.L_9:
        /*0018*/ 	.byte	0x03, 0x50
        /*001a*/ 	.short	0x0000


	//----- nvinfo : EIATTR_MAXREG_COUNT
	.align		4
        /*001c*/ 	.byte	0x03, 0x1b
        /*001e*/ 	.short	0x00ff


	//----- nvinfo : EIATTR_MERCURY_ISA_VERSION
	.align		4
        /*0020*/ 	.byte	0x03, 0x5f
        /*0022*/ 	.short	0x0101


	//----- nvinfo : EIATTR_VRC_CTA_INIT_COUNT
	.align		4
        /*0024*/ 	.byte	0x02, 0x4a
	.zero		1
	.zero		1


	//----- nvinfo : EIATTR_EXIT_INSTR_OFFSETS
	.align		4
        /*0028*/ 	.byte	0x04, 0x1c
        /*002a*/ 	.short	(.L_11 - .L_10)


	//   ....[0]....
.L_10:
        /*002c*/ 	.word	0x000007e0


	//----- nvinfo : EIATTR_CBANK_PARAM_SIZE
	.align		4
.L_11:
        /*0030*/ 	.byte	0x03, 0x19
        /*0032*/ 	.short	0x0008


	//----- nvinfo : EIATTR_PARAM_CBANK
	.align		4
        /*0034*/ 	.byte	0x04, 0x0a
        /*0036*/ 	.short	(.L_13 - .L_12)
	.align		4
.L_12:
        /*0038*/ 	.word	index@(.nv.constant0._Z6kernelPh)
        /*003c*/ 	.short	0x0380
        /*003e*/ 	.short	0x0008


	//----- nvinfo : EIATTR_SW_WAR
	.align		4
.L_13:
        /*0040*/ 	.byte	0x04, 0x36
        /*0042*/ 	.short	(.L_15 - .L_14)
.L_14:
        /*0044*/ 	.word	0x00000008
.L_15:


//--------------------- .nv.callgraph             --------------------------
	.section	.nv.callgraph,"",@"SHT_CUDA_CALLGRAPH"
	.align	4
	.sectionentsize	8
	.align		4
        /*0000*/ 	.word	0x00000000
	.align		4
        /*0004*/ 	.word	0xffffffff
	.align		4
        /*0008*/ 	.word	0x00000000
	.align		4
        /*000c*/ 	.word	0xfffffffe
	.align		4
        /*0010*/ 	.word	0x00000000
	.align		4
        /*0014*/ 	.word	0xfffffffd
	.align		4
        /*0018*/ 	.word	0x00000000
	.align		4
        /*001c*/ 	.word	0xfffffffc


//--------------------- .text._Z6kernelPh         --------------------------
	.section	.text._Z6kernelPh,"ax",@progbits
	.align	128
        .global         _Z6kernelPh
        .type           _Z6kernelPh,@function
        .size           _Z6kernelPh,(.L_x_9 - _Z6kernelPh)
        .other          _Z6kernelPh,@"STO_CUDA_ENTRY STV_DEFAULT"
_Z6kernelPh:
.text._Z6kernelPh:
[----:B------:R-:W-:Y:S08]  /*0000*/  LDC R1, c[0x0][0x37c] ;  /* 0x0000df00ff017b82 */ /* 0x000ff00000000800 */
[----:B------:R-:W0:Y:S01]  /*0010*/  S2UR UR4, SR_CTAID.X ;  /* 0x00000000000479c3 */ /* 0x000e220000002500 */
[----:B------:R-:W-:Y:S01]  /*0020*/  HFMA2 R8, -RZ, RZ, 0, 0 ;  /* 0x00000000ff087431 */ /* 0x000fe200000001ff */
[----:B------:R-:W-:Y:S01]  /*0030*/  MOV R9, 0x3f300000 ;  /* 0x3f30000000097802 */ /* 0x000fe20000000f00 */
[----:B------:R-:W1:Y:S05]  /*0040*/  LDCU.64 UR8, c[0x0][0x358] ;  /* 0x00006b00ff0877ac */ /* 0x000e6a0008000a00 */
[----:B------:R-:W2:Y:S01]  /*0050*/  S2UR UR5, SR_CTAID.Y ;  /* 0x00000000000579c3 */ /* 0x000ea20000002600 */
[----:B0-----:R-:W0:Y:S08]  /*0060*/  I2F.F64.U32 R2, UR4 ;  /* 0x0000000400027d12 */ /* 0x001e300008201800 */
[----:B--2---:R-:W2:Y:S01]  /*0070*/  I2F.F64.U32 R6, UR5 ;  /* 0x0000000500067d12 */ /* 0x004ea20008201800 */
[----:B------:R-:W-:Y:S01]  /*0080*/  UIMAD UR4, UR5, 0x3000, UR4 ;  /* 0x00003000050478a4 */ /* 0x000fe2000f8e0204 */
[----:B0-----:R-:W-:-:S06]  /*0090*/  DFMA R4, R2, R8, -2 ;  /* 0xc00000000204742b */ /* 0x001fcc0000000008 */
[----:B------:R0:W3:Y:S01]  /*00a0*/  F2F.F32.F64 R0, R4 ;  /* 0x0000000400007310 */ /* 0x0000e20000301000 */
[----:B--2---:R-:W-:Y:S01]  /*00b0*/  DFMA R2, R6, R8, -1 ;  /* 0xbff000000602742b */ /* 0x004fe20000000008 */
[----:B------:R-:W-:Y:S01]  /*00c0*/  FFMA R7, RZ, RZ, RZ ;  /* 0x000000ffff077223 */ /* 0x000fe200000000ff */
[----:B0-----:R-:W-:-:S08]  /*00d0*/  MOV R5, 0xff ;  /* 0x000000ff00057802 */ /* 0x001fd00000000f00 */
[----:B------:R-:W0:Y:S01]  /*00e0*/  F2F.F32.F64 R2, R2 ;  /* 0x0000000200027310 */ /* 0x000e220000301000 */
[----:B---3--:R-:W-:-:S04]  /*00f0*/  FADD R6, RZ, R0 ;  /* 0x00000000ff067221 */ /* 0x008fc80000000000 */
[----:B------:R-:W-:Y:S01]  /*0100*/  FMUL R8, R6, R6 ;  /* 0x0000000606087220 */ /* 0x000fe20000400000 */
[----:B0-----:R-:W-:-:S04]  /*0110*/  FADD R7, R2, R7 ;  /* 0x0000000702077221 */ /* 0x001fc80000000000 */
[----:B------:R-:W-:-:S04]  /*0120*/  FMUL R9, R7, R7 ;  /* 0x0000000707097220 */ /* 0x000fc80000400000 */
[----:B------:R-:W-:-:S05]  /*0130*/  FADD R10, R8, R9 ;  /* 0x00000009080a7221 */ /* 0x000fca0000000000 */
[----:B------:R-:W-:-:S13]  /*0140*/  FSETP.GT.AND P0, PT, R10, 4, PT ;  /* 0x408000000a00780b */ /* 0x000fda0003f04000 */
[----:B-1----:R-:W-:Y:S05]  /*0150*/  @P0 BRA `(.L_x_0) ;  /* 0x0000000400880947 */ /* 0x002fea0003800000 */
[----:B------:R-:W-:-:S07]  /*0160*/  MOV R3, 0xff ;  /* 0x000000ff00037802 */ /* 0x000fce0000000f00 */
.L_x_7:
[----:B------:R-:W-:Y:S01]  /*0170*/  FMUL R4, R7, R6 ;  /* 0x0000000607047220 */ /* 0x000fe20000400000 */
[----:B------:R-:W-:-:S03]  /*0180*/  FADD R9, -R9, R8 ;  /* 0x0000000809097221 */ /* 0x000fc60000000100 */
[----:B------:R-:W-:Y:S01]  /*0190*/  FFMA R7, R7, R6, R4 ;  /* 0x0000000607077223 */ /* 0x000fe20000000004 */
[----:B------:R-:W-:-:S03]  /*01a0*/  FADD R9, R0, R9 ;  /* 0x0000000900097221 */ /* 0x000fc60000000000 */
[----:B------:R-:W-:Y:S01]  /*01b0*/  FADD R6, R2, R7 ;  /* 0x0000000702067221 */ /* 0x000fe20000000000 */
[----:B------:R-:W-:-:S03]  /*01c0*/  FMUL R5, R9, R9 ;  /* 0x0000000909057220 */ /* 0x000fc60000400000 */
[----:B------:R-:W-:-:S04]  /*01d0*/  FMUL R8, R6, R6 ;  /* 0x0000000606087220 */ /* 0x000fc80000400000 */
[----:B------:R-:W-:-:S05]  /*01e0*/  FADD R4, R5, R8 ;  /* 0x0000000805047221 */ /* 0x000fca0000000000 */
[----:B------:R-:W-:-:S13]  /*01f0*/  FSETP.GT.AND P0, PT, R4, 4, PT ;  /* 0x408000000400780b */ /* 0x000fda0003f04000 */
[----:B------:R-:W-:Y:S05]  /*0200*/  @P0 BRA `(.L_x_1) ;  /* 0x0000000400580947 */ /* 0x000fea0003800000 */
[----:B------:R-:W-:Y:S01]  /*0210*/  FMUL R4, R9, R6 ;  /* 0x0000000609047220 */ /* 0x000fe20000400000 */
[----:B------:R-:W-:-:S03]  /*0220*/  FADD R5, R5, -R8 ;  /* 0x8000000805057221 */ /* 0x000fc60000000000 */
        /* <DEDUP_REMOVED lines=48> */
[----:B------:R-:W-:-:S04]  /*0530*/  FMUL R4, R5, R6 ;  /* 0x0000000605047220 */ /* 0x000fc80000400000 */
[----:B------:R-:W-:Y:S01]  /*0540*/  FFMA R7, R5, R6, R4 ;  /* 0x0000000605077223 */ /* 0x000fe20000000004 */
[----:B------:R-:W-:-:S03]  /*0550*/  FADD R5, R8, -R9 ;  /* 0x8000000908057221 */ /* 0x000fc60000000000 */
[----:B------:R-:W-:Y:S01]  /*0560*/  FADD R9, R2, R7 ;  /* 0x0000000702097221 */ /* 0x000fe20000000000 */
[----:B------:R-:W-:-:S03]  /*0570*/  FADD R7, R0, R5 ;  /* 0x0000000500077221 */ /* 0x000fc60000000000 */
[----:B------:R-:W-:-:S04]  /*0580*/  FMUL R4, R9, R9 ;  /* 0x0000000909047220 */ /* 0x000fc80000400000 */
[----:B------:R-:W-:-:S05]  /*0590*/  FFMA R5, R7, R7, R4 ;  /* 0x0000000707057223 */ /* 0x000fca0000000004 */
[----:B------:R-:W-:Y:S02]  /*05a0*/  FSETP.GT.AND P0, PT, R5, 4, PT ;  /* 0x408000000500780b */ /* 0x000fe40003f04000 */
[----:B------:R-:W-:-:S11]  /*05b0*/  IADD3 R5, PT, PT, R3, -0x7, RZ ;  /* 0xfffffff903057810 */ /* 0x000fd60007ffe0ff */
[----:B------:R-:W-:Y:S05]  /*05c0*/  @P0 BRA `(.L_x_0) ;  /* 0x00000000006c0947 */ /* 0x000fea0003800000 */
[----:B------:R-:W-:Y:S01]  /*05d0*/  ISETP.NE.AND P0, PT, R5, RZ, PT ;  /* 0x000000ff0500720c */ /* 0x000fe20003f05270 */
[----:B------:R-:W-:-:S12]  /*05e0*/  HFMA2 R5, -RZ, RZ, 0, 0 ;  /* 0x00000000ff057431 */ /* 0x000fd800000001ff */
[----:B------:R-:W-:Y:S05]  /*05f0*/  @!P0 BRA `(.L_x_0) ;  /* 0x0000000000608947 */ /* 0x000fea0003800000 */
[C---:B------:R-:W-:Y:S01]  /*0600*/  FMUL R6, R7.reuse, R9 ;  /* 0x0000000907067220 */ /* 0x040fe20000400000 */
[----:B------:R-:W-:Y:S01]  /*0610*/  FFMA R5, R7, R7, -R4 ;  /* 0x0000000707057223 */ /* 0x000fe20000000804 */
[----:B------:R-:W-:Y:S02]  /*0620*/  IADD3 R3, PT, PT, R3, -0x8, RZ ;  /* 0xfffffff803037810 */ /* 0x000fe40007ffe0ff */
[----:B------:R-:W-:Y:S01]  /*0630*/  FFMA R7, R7, R9, R6 ;  /* 0x0000000907077223 */ /* 0x000fe20000000006 */
[----:B------:R-:W-:-:S03]  /*0640*/  FADD R6, R0, R5 ;  /* 0x0000000500067221 */ /* 0x000fc60000000000 */
[----:B------:R-:W-:Y:S01]  /*0650*/  FADD R7, R2, R7 ;  /* 0x0000000702077221 */ /* 0x000fe20000000000 */
[----:B------:R-:W-:-:S03]  /*0660*/  FMUL R8, R6, R6 ;  /* 0x0000000606087220 */ /* 0x000fc60000400000 */
[----:B------:R-:W-:-:S04]  /*0670*/  FMUL R9, R7, R7 ;  /* 0x0000000707097220 */ /* 0x000fc80000400000 */
[----:B------:R-:W-:-:S05]  /*0680*/  FADD R4, R8, R9 ;  /* 0x0000000908047221 */ /* 0x000fca0000000000 */
[----:B------:R-:W-:-:S13]  /*0690*/  FSETP.GT.AND P0, PT, R4, 4, PT ;  /* 0x408000000400780b */ /* 0x000fda0003f04000 */
[----:B------:R-:W-:Y:S05]  /*06a0*/  @!P0 BRA `(.L_x_7) ;  /* 0xfffffff800b08947 */ /* 0x000fea000383ffff */
[----:B------:R-:W-:Y:S01]  /*06b0*/  MOV R5, R3 ;  /* 0x0000000300057202 */ /* 0x000fe20000000f00 */
[----:B------:R-:W-:Y:S06]  /*06c0*/  BRA `(.L_x_0) ;  /* 0x00000000002c7947 */ /* 0x000fec0003800000 */
.L_x_6:
[----:B------:R-:W-:Y:S01]  /*06d0*/  IADD3 R5, PT, PT, R3, -0x6, RZ ;  /* 0xfffffffa03057810 */ /* 0x000fe20007ffe0ff */
[----:B------:R-:W-:Y:S06]  /*06e0*/  BRA `(.L_x_0) ;  /* 0x0000000000247947 */ /* 0x000fec0003800000 */
.L_x_5:
[----:B------:R-:W-:Y:S01]  /*06f0*/  IADD3 R5, PT, PT, R3, -0x5, RZ ;  /* 0xfffffffb03057810 */ /* 0x000fe20007ffe0ff */
[----:B------:R-:W-:Y:S06]  /*0700*/  BRA `(.L_x_0) ;  /* 0x00000000001c7947 */ /* 0x000fec0003800000 */
.L_x_4:
[----:B------:R-:W-:Y:S01]  /*0710*/  IADD3 R5, PT, PT, R3, -0x4, RZ ;  /* 0xfffffffc03057810 */ /* 0x000fe20007ffe0ff */
[----:B------:R-:W-:Y:S06]  /*0720*/  BRA `(.L_x_0) ;  /* 0x0000000000147947 */ /* 0x000fec0003800000 */
.L_x_3:
[----:B------:R-:W-:Y:S01]  /*0730*/  IADD3 R5, PT, PT, R3, -0x3, RZ ;  /* 0xfffffffd03057810 */ /* 0x000fe20007ffe0ff */
[----:B------:R-:W-:Y:S06]  /*0740*/  BRA `(.L_x_0) ;  /* 0x00000000000c7947 */ /* 0x000fec0003800000 */
.L_x_2:
[----:B------:R-:W-:Y:S01]  /*0750*/  IADD3 R5, PT, PT, R3, -0x2, RZ ;  /* 0xfffffffe03057810 */ /* 0x000fe20007ffe0ff */
[----:B------:R-:W-:Y:S06]  /*0760*/  BRA `(.L_x_0) ;  /* 0x0000000000047947 */ /* 0x000fec0003800000 */
.L_x_1:
[----:B------:R-:W-:-:S07]  /*0770*/  IADD3 R5, PT, PT, R3, -0x1, RZ ;  /* 0xffffffff03057810 */ /* 0x000fce0007ffe0ff */
.L_x_0:
[----:B------:R-:W0:Y:S02]  /*0780*/  LDCU.64 UR6, c[0x0][0x380] ;  /* 0x00007000ff0677ac */ /* 0x000e240008000a00 */
[----:B0-----:R-:W-:-:S04]  /*0790*/  UIADD3 UR4, UP0, UPT, UR4, UR6, URZ ;  /* 0x0000000604047290 */ /* 0x001fc8000ff1e0ff */
[----:B------:R-:W-:Y:S02]  /*07a0*/  UIADD3.X UR5, UPT, UPT, URZ, UR7, URZ, UP0, !UPT ;  /* 0x00000007ff057290 */ /* 0x000fe400087fe4ff */
[----:B------:R-:W-:-:S04]  /*07b0*/  MOV R2, UR4 ;  /* 0x0000000400027c02 */ /* 0x000fc80008000f00 */
[----:B------:R-:W-:-:S05]  /*07c0*/  MOV R3, UR5 ;  /* 0x0000000500037c02 */ /* 0x000fca0008000f00 */
[----:B------:R-:W-:Y:S01]  /*07d0*/  STG.E.U8 desc[UR8][R2.64], R5 ;  /* 0x0000000502007986 */ /* 0x000fe2000c101108 */
[----:B------:R-:W-:Y:S05]  /*07e0*/  EXIT ;  /* 0x000000000000794d */ /* 0x000fea0003800000 */
.L_x_8:
[----:B------:R-:W-:-:S00]  /*07f0*/  BRA `(.L_x_8) ;  /* 0xfffffffc00fc7947 */ /* 0x000fc0000383ffff */
[----:B------:R-:W-:-:S00]  /*0800*/  NOP ;  /* 0x0000000000007918 */ /* 0x000fc00000000000 */
[----:B------:R-:W-:-:S00]  /*0810*/  NOP ;  /* 0x0000000000007918 */ /* 0x000fc00000000000 */
[----:B------:R-:W-:-:S00]  /*0820*/  NOP ;  /* 0x0000000000007918 */ /* 0x000fc00000000000 */
[----:B------:R-:W-:-:S00]  /*0830*/  NOP ;  /* 0x0000000000007918 */ /* 0x000fc00000000000 */
[----:B------:R-:W-:-:S00]  /*0840*/  NOP ;  /* 0x0000000000007918 */ /* 0x000fc00000000000 */
[----:B------:R-:W-:-:S00]  /*0850*/  NOP ;  /* 0x0000000000007918 */ /* 0x000fc00000000000 */
[----:B------:R-:W-:-:S00]  /*0860*/  NOP ;  /* 0x0000000000007918 */ /* 0x000fc00000000000 */
[----:B------:R-:W-:-:S00]  /*0870*/  NOP ;  /* 0x0000000000007918 */ /* 0x000fc00000000000 */
.L_x_9:


//--------------------- .nv.shared.reserved.0     --------------------------
	.section	.nv.shared.reserved.0,"aw",@nobits
	.weak		__nv_reservedSMEM_offset_0_alias
	.size		__nv_reservedSMEM_offset_0_alias, 0, 64
	.other		__nv_reservedSMEM_offset_0_alias,@"STO_CUDA_RESERVED_SHARED STV_DEFAULT"
__nv_reservedSMEM_offset_0_alias:
	.zero		0
	.zero		64


//--------------------- .nv.constant0._Z6kernelPh --------------------------
	.section	.nv.constant0._Z6kernelPh,"a",@progbits
	.sectionflags	@""
	.align	4
.nv.constant0._Z6kernelPh:
	.zero		904


//--------------------- SYMBOLS --------------------------

	.type		.nv.reservedSmem.offset0,@object
	.size		.nv.reservedSmem.offset0,0x4
